	.headerflags	@"EF_CUDA_TEXMODE_UNIFIED EF_CUDA_64BIT_ADDRESS EF_CUDA_ACCELERATORS EF_CUDA_SM90 EF_CUDA_VIRTUAL_SM(EF_CUDA_SM90)"
	.elftype	@"ET_EXEC"


//--------------------- .nv.info                  --------------------------
	.section	.nv.info,"",@"SHT_CUDA_INFO"
	.align	4


	//----- nvinfo : EIATTR_REGCOUNT
	.align		4
        /*0000*/ 	.byte	0x04, 0x2f
        /*0002*/ 	.short	(.L_1 - .L_0)
	.align		4
.L_0:
        /*0004*/ 	.word	index@(triton_poi_fused_mul_0)
        /*0008*/ 	.word	0x0000000c


	//----- nvinfo : EIATTR_MIN_STACK_SIZE
	.align		4
.L_1:
        /*000c*/ 	.byte	0x04, 0x12
        /*000e*/ 	.short	(.L_3 - .L_2)
	.align		4
.L_2:
        /*0010*/ 	.word	index@(triton_poi_fused_mul_0)
        /*0014*/ 	.word	0x00000000


	//----- nvinfo : EIATTR_FRAME_SIZE
	.align		4
.L_3:
        /*0018*/ 	.byte	0x04, 0x11
        /*001a*/ 	.short	(.L_5 - .L_4)
	.align		4
.L_4:
        /*001c*/ 	.word	index@(triton_poi_fused_mul_0)
        /*0020*/ 	.word	0x00000000


	//----- nvinfo : EIATTR_MIN_STACK_SIZE
	.align		4
.L_5:
        /*0024*/ 	.byte	0x04, 0x12
        /*0026*/ 	.short	(.L_7 - .L_6)
	.align		4
.L_6:
        /*0028*/ 	.word	index@(triton_poi_fused_mul_0)
        /*002c*/ 	.word	0x00000000
.L_7:


//--------------------- .nv.info.triton_poi_fused_mul_0 --------------------------
	.section	.nv.info.triton_poi_fused_mul_0,"",@"SHT_CUDA_INFO"
	.sectionflags	@""
	.align	4


	//----- nvinfo : EIATTR_CUDA_API_VERSION
	.align		4
        /*0000*/ 	.byte	0x04, 0x37
        /*0002*/ 	.short	(.L_9 - .L_8)
.L_8:
        /*0004*/ 	.word	0x0000007c


	//----- nvinfo : EIATTR_KPARAM_INFO
	.align		4
.L_9:
        /*0008*/ 	.byte	0x04, 0x17
        /*000a*/ 	.short	(.L_11 - .L_10)
.L_10:
        /*000c*/ 	.word	0x00000000
        /*0010*/ 	.short	0x0003
        /*0012*/ 	.short	0x0018
        /*0014*/ 	.byte	0x00, 0xf0, 0x11, 0x00


	//----- nvinfo : EIATTR_KPARAM_INFO
	.align		4
.L_11:
        /*0018*/ 	.byte	0x04, 0x17
        /*001a*/ 	.short	(.L_13 - .L_12)
.L_12:
        /*001c*/ 	.word	0x00000000
        /*0020*/ 	.short	0x0002
        /*0022*/ 	.short	0x0010
        /*0024*/ 	.byte	0x00, 0xf4, 0x21, 0x00


	//----- nvinfo : EIATTR_KPARAM_INFO
	.align		4
.L_13:
        /*0028*/ 	.byte	0x04, 0x17
        /*002a*/ 	.short	(.L_15 - .L_14)
.L_14:
        /*002c*/ 	.word	0x00000000
        /*0030*/ 	.short	0x0001
        /*0032*/ 	.short	0x0008
        /*0034*/ 	.byte	0x00, 0xf4, 0x21, 0x00


	//----- nvinfo : EIATTR_KPARAM_INFO
	.align		4
.L_15:
        /*0038*/ 	.byte	0x04, 0x17
        /*003a*/ 	.short	(.L_17 - .L_16)
.L_16:
        /*003c*/ 	.word	0x00000000
        /*0040*/ 	.short	0x0000
        /*0042*/ 	.short	0x0000
        /*0044*/ 	.byte	0x00, 0xf4, 0x21, 0x00


	//----- nvinfo : EIATTR_SPARSE_MMA_MASK
	.align		4
.L_17:
        /*0048*/ 	.byte	0x03, 0x50
        /*004a*/ 	.short	0x0000


	//----- nvinfo : EIATTR_MAXREG_COUNT
	.align		4
        /*004c*/ 	.byte	0x03, 0x1b
        /*004e*/ 	.short	0x00ff


	//----- nvinfo : EIATTR_EXIT_INSTR_OFFSETS
	.align		4
        /*0050*/ 	.byte	0x04, 0x1c
        /*0052*/ 	.short	(.L_19 - .L_18)


	//   ....[0]....
.L_18:
        /*0054*/ 	.word	0x00000120


	//----- nvinfo : EIATTR_REQNTID
	.align		4
.L_19:
        /*0058*/ 	.byte	0x04, 0x10
        /*005a*/ 	.short	(.L_21 - .L_20)
.L_20:
        /*005c*/ 	.word	0x00000080
        /*0060*/ 	.word	0x00000001
        /*0064*/ 	.word	0x00000001


	//----- nvinfo : EIATTR_CBANK_PARAM_SIZE
	.align		4
.L_21:
        /*0068*/ 	.byte	0x03, 0x19
        /*006a*/ 	.short	0x001c


	//----- nvinfo : EIATTR_PARAM_CBANK
	.align		4
        /*006c*/ 	.byte	0x04, 0x0a
        /*006e*/ 	.short	(.L_23 - .L_22)
	.align		4
.L_22:
        /*0070*/ 	.word	index@(.nv.constant0.triton_poi_fused_mul_0)
        /*0074*/ 	.short	0x0210
        /*0076*/ 	.short	0x001c


	//----- nvinfo : EIATTR_SW_WAR
	.align		4
.L_23:
        /*0078*/ 	.byte	0x04, 0x36
        /*007a*/ 	.short	(.L_25 - .L_24)
.L_24:
        /*007c*/ 	.word	0x00000008
.L_25:


//--------------------- .nv.callgraph             --------------------------
	.section	.nv.callgraph,"",@"SHT_CUDA_CALLGRAPH"
	.align	4
	.sectionentsize	8
	.align		4
        /*0000*/ 	.word	0x00000000
	.align		4
        /*0004*/ 	.word	0xffffffff
	.align		4
        /*0008*/ 	.word	0x00000000
	.align		4
        /*000c*/ 	.word	0xfffffffe
	.align		4
        /*0010*/ 	.word	0x00000000
	.align		4
        /*0014*/ 	.word	0xfffffffd
	.align		4
        /*0018*/ 	.word	0x00000000
	.align		4
        /*001c*/ 	.word	0xfffffffc


//--------------------- .text.triton_poi_fused_mul_0 --------------------------
	.section	.text.triton_poi_fused_mul_0,"ax",@progbits
	.align	128
        .global         triton_poi_fused_mul_0
        .type           triton_poi_fused_mul_0,@function
        .size           triton_poi_fused_mul_0,(.L_x_1 - triton_poi_fused_mul_0)
        .other          triton_poi_fused_mul_0,@"STO_CUDA_ENTRY STV_DEFAULT"
triton_poi_fused_mul_0:
.text.triton_poi_fused_mul_0:
[----:B------:R-:W-:Y:S01]  /*0000*/  LDC R1, c[0x0][0x28] ;  /* 0x00000a00ff017b82 */ /* 0x000fe20000000800 */
[----:B------:R-:W1:Y:S07]  /*0010*/  S2R R0, SR_TID.X ;  /* 0x0000000000007919 */ /* 0x000e6e0000002100 */
[----:B------:R-:W2:Y:S01]  /*0020*/  LDC.64 R2, c[0x0][0x210] ;  /* 0x00008400ff027b82 */ /* 0x000ea20000000a00 */
[----:B------:R-:W-:Y:S01]  /*0030*/  ULDC.64 UR4, c[0x0][0x208] ;  /* 0x0000820000047ab9 */ /* 0x000fe20000000a00 */
[----:B------:R-:W3:Y:S06]  /*0040*/  S2R R9, SR_CTAID.X ;  /* 0x0000000000097919 */ /* 0x000eec0000002500 */
[----:B------:R-:W4:Y:S08]  /*0050*/  LDC.64 R4, c[0x0][0x218] ;  /* 0x00008600ff047b82 */ /* 0x000f300000000a00 */
[----:B------:R-:W5:Y:S01]  /*0060*/  LDC.64 R6, c[0x0][0x220] ;  /* 0x00008800ff067b82 */ /* 0x000f620000000a00 */
[----:B-1----:R-:W-:-:S04]  /*0070*/  SHF.L.U32 R0, R0, 0x1, RZ ;  /* 0x0000000100007819 */ /* 0x002fc800000006ff */
[----:B------:R-:W-:-:S04]  /*0080*/  LOP3.LUT R0, R0, 0xfe, RZ, 0xc0, !PT ;  /* 0x000000fe00007812 */ /* 0x000fc800078ec0ff */
[----:B---3--:R-:W-:-:S05]  /*0090*/  LEA R9, R9, R0, 0x8 ;  /* 0x0000000009097211 */ /* 0x008fca00078e40ff */
[----:B--2---:R-:W-:-:S04]  /*00a0*/  IMAD.WIDE R2, R9, 0x4, R2 ;  /* 0x0000000409027825 */ /* 0x004fc800078e0202 */
[C---:B----4-:R-:W-:Y:S02]  /*00b0*/  IMAD.WIDE R4, R9.reuse, 0x4, R4 ;  /* 0x0000000409047825 */ /* 0x050fe400078e0204 */
[----:B------:R-:W2:Y:S04]  /*00c0*/  LDG.E.64 R2, desc[UR4][R2.64] ;  /* 0x0000000402027981 */ /* 0x000ea8000c1e1b00 */
[----:B------:R-:W2:Y:S01]  /*00d0*/  LDG.E.64 R4, desc[UR4][R4.64] ;  /* 0x0000000404047981 */ /* 0x000ea2000c1e1b00 */
[----:B-----5:R-:W-:-:S04]  /*00e0*/  IMAD.WIDE R6, R9, 0x4, R6 ;  /* 0x0000000409067825 */ /* 0x020fc800078e0206 */
[----:B--2---:R-:W-:Y:S01]  /*00f0*/  FMUL R8, R2, R4 ;  /* 0x0000000402087220 */ /* 0x004fe20000400000 */
[----:B------:R-:W-:-:S05]  /*0100*/  FMUL R9, R3, R5 ;  /* 0x0000000503097220 */ /* 0x000fca0000400000 */
[----:B------:R-:W-:Y:S01]  /*0110*/  STG.E.64 desc[UR4][R6.64], R8 ;  /* 0x0000000806007986 */ /* 0x000fe2000c101b04 */
[----:B------:R-:W-:Y:S05]  /*0120*/  EXIT ;  /* 0x000000000000794d */ /* 0x000fea0003800000 */
.L_x_0:
[----:B------:R-:W-:-:S00]  /*0130*/  BRA `(.L_x_0) ;  /* 0xfffffffc00fc7947 */ /* 0x000fc0000383ffff */
[----:B------:R-:W-:-:S00]  /*0140*/  NOP ;  /* 0x0000000000007918 */ /* 0x000fc00000000000 */
        /* <DEDUP_REMOVED lines=11> */
.L_x_1:


//--------------------- .nv.constant0.triton_poi_fused_mul_0 --------------------------
	.section	.nv.constant0.triton_poi_fused_mul_0,"a",@progbits
	.sectionflags	@""
	.align	4
.nv.constant0.triton_poi_fused_mul_0:
	.zero		556
